	.headerflags	@"EF_CUDA_TEXMODE_UNIFIED EF_CUDA_64BIT_ADDRESS EF_CUDA_ACCELERATORS EF_CUDA_SM90 EF_CUDA_VIRTUAL_SM(EF_CUDA_SM90)"
	.elftype	@"ET_EXEC"


//--------------------- .nv.info                  --------------------------
	.section	.nv.info,"",@"SHT_CUDA_INFO"
	.align	4


	//----- nvinfo : EIATTR_REGCOUNT
	.align		4
        /*0000*/ 	.byte	0x04, 0x2f
        /*0002*/ 	.short	(.L_1 - .L_0)
	.align		4
.L_0:
        /*0004*/ 	.word	index@(triton_poi_fused__to_copy_135)
        /*0008*/ 	.word	0x0000000a


	//----- nvinfo : EIATTR_MIN_STACK_SIZE
	.align		4
.L_1:
        /*000c*/ 	.byte	0x04, 0x12
        /*000e*/ 	.short	(.L_3 - .L_2)
	.align		4
.L_2:
        /*0010*/ 	.word	index@(triton_poi_fused__to_copy_135)
        /*0014*/ 	.word	0x00000000


	//----- nvinfo : EIATTR_FRAME_SIZE
	.align		4
.L_3:
        /*0018*/ 	.byte	0x04, 0x11
        /*001a*/ 	.short	(.L_5 - .L_4)
	.align		4
.L_4:
        /*001c*/ 	.word	index@(triton_poi_fused__to_copy_135)
        /*0020*/ 	.word	0x00000000


	//----- nvinfo : EIATTR_MIN_STACK_SIZE
	.align		4
.L_5:
        /*0024*/ 	.byte	0x04, 0x12
        /*0026*/ 	.short	(.L_7 - .L_6)
	.align		4
.L_6:
        /*0028*/ 	.word	index@(triton_poi_fused__to_copy_135)
        /*002c*/ 	.word	0x00000000
.L_7:


//--------------------- .nv.info.triton_poi_fused__to_copy_135 --------------------------
	.section	.nv.info.triton_poi_fused__to_copy_135,"",@"SHT_CUDA_INFO"
	.sectionflags	@""
	.align	4


	//----- nvinfo : EIATTR_CUDA_API_VERSION
	.align		4
        /*0000*/ 	.byte	0x04, 0x37
        /*0002*/ 	.short	(.L_9 - .L_8)
.L_8:
        /*0004*/ 	.word	0x0000007c


	//----- nvinfo : EIATTR_KPARAM_INFO
	.align		4
.L_9:
        /*0008*/ 	.byte	0x04, 0x17
        /*000a*/ 	.short	(.L_11 - .L_10)
.L_10:
        /*000c*/ 	.word	0x00000000
        /*0010*/ 	.short	0x0001
        /*0012*/ 	.short	0x0008
        /*0014*/ 	.byte	0x00, 0xf0, 0x11, 0x00


	//----- nvinfo : EIATTR_KPARAM_INFO
	.align		4
.L_11:
        /*0018*/ 	.byte	0x04, 0x17
        /*001a*/ 	.short	(.L_13 - .L_12)
.L_12:
        /*001c*/ 	.word	0x00000000
        /*0020*/ 	.short	0x0000
        /*0022*/ 	.short	0x0000
        /*0024*/ 	.byte	0x00, 0xf4, 0x21, 0x00


	//----- nvinfo : EIATTR_SPARSE_MMA_MASK
	.align		4
.L_13:
        /*0028*/ 	.byte	0x03, 0x50
        /*002a*/ 	.short	0x0000


	//----- nvinfo : EIATTR_MAXREG_COUNT
	.align		4
        /*002c*/ 	.byte	0x03, 0x1b
        /*002e*/ 	.short	0x00ff


	//----- nvinfo : EIATTR_EXIT_INSTR_OFFSETS
	.align		4
        /*0030*/ 	.byte	0x04, 0x1c
        /*0032*/ 	.short	(.L_15 - .L_14)


	//   ....[0]....
.L_14:
        /*0034*/ 	.word	0x00000170


	//   ....[1]....
        /*0038*/ 	.word	0x000001a0


	//----- nvinfo : EIATTR_REQNTID
	.align		4
.L_15:
        /*003c*/ 	.byte	0x04, 0x10
        /*003e*/ 	.short	(.L_17 - .L_16)
.L_16:
        /*0040*/ 	.word	0x00000020
        /*0044*/ 	.word	0x00000001
        /*0048*/ 	.word	0x00000001


	//----- nvinfo : EIATTR_CBANK_PARAM_SIZE
	.align		4
.L_17:
        /*004c*/ 	.byte	0x03, 0x19
        /*004e*/ 	.short	0x000c


	//----- nvinfo : EIATTR_PARAM_CBANK
	.align		4
        /*0050*/ 	.byte	0x04, 0x0a
        /*0052*/ 	.short	(.L_19 - .L_18)
	.align		4
.L_18:
        /*0054*/ 	.word	index@(.nv.constant0.triton_poi_fused__to_copy_135)
        /*0058*/ 	.short	0x0210
        /*005a*/ 	.short	0x000c


	//----- nvinfo : EIATTR_SW_WAR
	.align		4
.L_19:
        /*005c*/ 	.byte	0x04, 0x36
        /*005e*/ 	.short	(.L_21 - .L_20)
.L_20:
        /*0060*/ 	.word	0x00000008
.L_21:


//--------------------- .nv.callgraph             --------------------------
	.section	.nv.callgraph,"",@"SHT_CUDA_CALLGRAPH"
	.align	4
	.sectionentsize	8
	.align		4
        /*0000*/ 	.word	0x00000000
	.align		4
        /*0004*/ 	.word	0xffffffff
	.align		4
        /*0008*/ 	.word	0x00000000
	.align		4
        /*000c*/ 	.word	0xfffffffe
	.align		4
        /*0010*/ 	.word	0x00000000
	.align		4
        /*0014*/ 	.word	0xfffffffd
	.align		4
        /*0018*/ 	.word	0x00000000
	.align		4
        /*001c*/ 	.word	0xfffffffc


//--------------------- .text.triton_poi_fused__to_copy_135 --------------------------
	.section	.text.triton_poi_fused__to_copy_135,"ax",@progbits
	.align	128
        .global         triton_poi_fused__to_copy_135
        .type           triton_poi_fused__to_copy_135,@function
        .size           triton_poi_fused__to_copy_135,(.L_x_1 - triton_poi_fused__to_copy_135)
        .other          triton_poi_fused__to_copy_135,@"STO_CUDA_ENTRY STV_DEFAULT"
triton_poi_fused__to_copy_135:
.text.triton_poi_fused__to_copy_135:
[----:B------:R-:W0:Y:S02]  /*0000*/  LDC R1, c[0x0][0x28] ;  /* 0x00000a00ff017b82 */ /* 0x000e240000000800 */
[----:B------:R-:W1:Y:S01]  /*0010*/  S2R R0, SR_TID.X ;  /* 0x0000000000007919 */ /* 0x000e620000002100 */
[----:B------:R-:W-:Y:S01]  /*0020*/  IMAD.MOV.U32 R7, RZ, RZ, 0x3d800000 ;  /* 0x3d800000ff077424 */ /* 0x000fe200078e00ff */
[----:B------:R-:W2:Y:S01]  /*0030*/  S2R R5, SR_CTAID.X ;  /* 0x0000000000057919 */ /* 0x000ea20000002500 */
[----:B-1----:R-:W-:-:S05]  /*0040*/  IMAD.SHL.U32 R0, R0, 0x2, RZ ;  /* 0x0000000200007824 */ /* 0x002fca00078e00ff */
[----:B------:R-:W-:-:S05]  /*0050*/  LOP3.LUT R0, R0, 0x3e, RZ, 0xc0, !PT ;  /* 0x0000003e00007812 */ /* 0x000fca00078ec0ff */
[----:B--2---:R-:W-:-:S05]  /*0060*/  IMAD R5, R5, 0x40, R0 ;  /* 0x0000004005057824 */ /* 0x004fca00078e0200 */
[----:B------:R-:W-:Y:S02]  /*0070*/  IADD3 R0, R5, 0x1, RZ ;  /* 0x0000000105007810 */ /* 0x000fe40007ffe0ff */
[----:B------:R-:W-:Y:S02]  /*0080*/  I2FP.F32.S32 R2, R5 ;  /* 0x0000000500027245 */ /* 0x000fe40000201400 */
[----:B------:R-:W-:Y:S02]  /*0090*/  I2FP.F32.S32 R0, R0 ;  /* 0x0000000000007245 */ /* 0x000fe40000201400 */
[----:B------:R-:W-:Y:S01]  /*00a0*/  ISETP.GE.AND P0, PT, R5, 0x40, PT ;  /* 0x000000400500780c */ /* 0x000fe20003f06270 */
[----:B------:R-:W-:Y:S02]  /*00b0*/  FADD R2, R2, 0.5 ;  /* 0x3f00000002027421 */ /* 0x000fe40000000000 */
[----:B------:R-:W-:Y:S02]  /*00c0*/  FADD R0, R0, 0.5 ;  /* 0x3f00000000007421 */ /* 0x000fe40000000000 */
[----:B------:R-:W-:-:S02]  /*00d0*/  FFMA R4, R2, R7, -0.5 ;  /* 0xbf00000002047423 */ /* 0x000fc40000000007 */
[----:B------:R-:W1:Y:S01]  /*00e0*/  LDC.64 R2, c[0x0][0x210] ;  /* 0x00008400ff027b82 */ /* 0x000e620000000a00 */
[----:B------:R-:W-:Y:S02]  /*00f0*/  FFMA R0, R0, R7, -0.5 ;  /* 0xbf00000000007423 */ /* 0x000fe40000000007 */
[----:B------:R-:W-:-:S03]  /*0100*/  FMNMX R4, RZ, R4, !PT ;  /* 0x00000004ff047209 */ /* 0x000fc60007800000 */
[----:B------:R-:W-:-:S03]  /*0110*/  FMNMX R0, RZ, R0, !PT ;  /* 0x00000000ff007209 */ /* 0x000fc60007800000 */
[----:B------:R-:W2:Y:S08]  /*0120*/  F2I.TRUNC.NTZ R4, R4 ;  /* 0x0000000400047305 */ /* 0x000eb0000020f100 */
[----:B------:R-:W3:Y:S01]  /*0130*/  F2I.TRUNC.NTZ R6, R0 ;  /* 0x0000000000067305 */ /* 0x000ee2000020f100 */
[----:B-1----:R-:W-:Y:S01]  /*0140*/  IMAD.WIDE R2, R5, 0x8, R2 ;  /* 0x0000000805027825 */ /* 0x002fe200078e0202 */
[----:B--2---:R-:W-:-:S02]  /*0150*/  SHF.R.S32.HI R5, RZ, 0x1f, R4 ;  /* 0x0000001fff057819 */ /* 0x004fc40000011404 */
[----:B---3--:R-:W-:Y:S01]  /*0160*/  SHF.R.S32.HI R7, RZ, 0x1f, R6 ;  /* 0x0000001fff077819 */ /* 0x008fe20000011406 */
[----:B------:R-:W-:Y:S06]  /*0170*/  @P0 EXIT ;  /* 0x000000000000094d */ /* 0x000fec0003800000 */
[----:B------:R-:W-:Y:S02]  /*0180*/  ULDC.64 UR4, c[0x0][0x208] ;  /* 0x0000820000047ab9 */ /* 0x000fe40000000a00 */
[----:B------:R-:W-:Y:S01]  /*0190*/  STG.E.128 desc[UR4][R2.64], R4 ;  /* 0x0000000402007986 */ /* 0x000fe2000c101d04 */
[----:B------:R-:W-:Y:S05]  /*01a0*/  EXIT ;  /* 0x000000000000794d */ /* 0x000fea0003800000 */
.L_x_0:
[----:B------:R-:W-:-:S00]  /*01b0*/  BRA `(.L_x_0) ;  /* 0xfffffffc00fc7947 */ /* 0x000fc0000383ffff */
[----:B------:R-:W-:-:S00]  /*01c0*/  NOP ;  /* 0x0000000000007918 */ /* 0x000fc00000000000 */
        /* <DEDUP_REMOVED lines=11> */
.L_x_1:


//--------------------- .nv.constant0.triton_poi_fused__to_copy_135 --------------------------
	.section	.nv.constant0.triton_poi_fused__to_copy_135,"a",@progbits
	.sectionflags	@""
	.align	4
.nv.constant0.triton_poi_fused__to_copy_135:
	.zero		540
